//
// Generated by NVIDIA NVVM Compiler
//
// Compiler Build ID: CL-36424714
// Cuda compilation tools, release 13.0, V13.0.88
// Based on NVVM 20.0.0
//

.version 9.0
.target sm_100
.address_size 64

	// .globl	_Z16bitwiseAndKernelPKiS0_Pii

.visible .entry _Z16bitwiseAndKernelPKiS0_Pii(
	.param .u64 .ptr .align 1 _Z16bitwiseAndKernelPKiS0_Pii_param_0,
	.param .u64 .ptr .align 1 _Z16bitwiseAndKernelPKiS0_Pii_param_1,
	.param .u64 .ptr .align 1 _Z16bitwiseAndKernelPKiS0_Pii_param_2,
	.param .u32 _Z16bitwiseAndKernelPKiS0_Pii_param_3
)
{
	.reg .pred 	%p<2>;
	.reg .b32 	%r<9>;
	.reg .b64 	%rd<11>;

	ld.param.u64 	%rd1, [_Z16bitwiseAndKernelPKiS0_Pii_param_0];
	ld.param.u64 	%rd2, [_Z16bitwiseAndKernelPKiS0_Pii_param_1];
	ld.param.u64 	%rd3, [_Z16bitwiseAndKernelPKiS0_Pii_param_2];
	ld.param.u32 	%r2, [_Z16bitwiseAndKernelPKiS0_Pii_param_3];
	mov.u32 	%r3, %ctaid.x;
	mov.u32 	%r4, %ntid.x;
	mov.u32 	%r5, %tid.x;
	mad.lo.s32 	%r1, %r3, %r4, %r5;
	setp.ge.s32 	%p1, %r1, %r2;
	@%p1 bra 	$L__BB0_2;
	cvta.to.global.u64 	%rd4, %rd1;
	cvta.to.global.u64 	%rd5, %rd2;
	cvta.to.global.u64 	%rd6, %rd3;
	mul.wide.s32 	%rd7, %r1, 4;
	add.s64 	%rd8, %rd4, %rd7;
	ld.global.u32 	%r6, [%rd8];
	add.s64 	%rd9, %rd5, %rd7;
	ld.global.u32 	%r7, [%rd9];
	and.b32  	%r8, %r7, %r6;
	add.s64 	%rd10, %rd6, %rd7;
	st.global.u32 	[%rd10], %r8;
$L__BB0_2:
	ret;

}


// ===== COMPILED SASS (sm_100) =====

	.target	sm_100

	.elftype	@"ET_EXEC"


//--------------------- .note.nv.tkinfo           --------------------------
	.section	.note.nv.tkinfo,"",@"SHT_NOTE"
	.sectionflags	@"SHF_NOTE_NV_TKINFO"
	.tkinfo
        /*0018*/ 	.word	0x00000002
        /*0030*/ 	.string	""
        /*0030*/ 	.string	"ptxas"
        /*0030*/ 	.string	"Cuda compilation tools, release 13.0, V13.0.88"
        /*0030*/ 	.string	"Build cuda_13.0.r13.0/compiler.36424714_0"
        /*0030*/ 	.string	"-arch sm_100 -m 64 "



//--------------------- .note.nv.cuinfo           --------------------------
	.section	.note.nv.cuinfo,"",@"SHT_NOTE"
	.sectionflags	@"SHF_NOTE_NV_CUINFO"
        /*0018*/ 	.short	0x0002
        /*001a*/ 	.short	0x0064
        /*001c*/ 	.short	0x0082
	.zero		2


//--------------------- .nv.info                  --------------------------
	.section	.nv.info,"",@"SHT_CUDA_INFO"
	.align	4


	//----- nvinfo : EIATTR_REGCOUNT
	.align		4
        /*0000*/ 	.byte	0x04, 0x2f
        /*0002*/ 	.short	(.L_1 - .L_0)
	.align		4
.L_0:
        /*0004*/ 	.word	index@(_Z16bitwiseAndKernelPKiS0_Pii)
        /*0008*/ 	.word	0x0000000c


	//----- nvinfo : EIATTR_FRAME_SIZE
	.align		4
.L_1:
        /*000c*/ 	.byte	0x04, 0x11
        /*000e*/ 	.short	(.L_3 - .L_2)
	.align		4
.L_2:
        /*0010*/ 	.word	index@(_Z16bitwiseAndKernelPKiS0_Pii)
        /*0014*/ 	.word	0x00000000


	//----- nvinfo : EIATTR_MIN_STACK_SIZE
	.align		4
.L_3:
        /*0018*/ 	.byte	0x04, 0x12
        /*001a*/ 	.short	(.L_5 - .L_4)
	.align		4
.L_4:
        /*001c*/ 	.word	index@(_Z16bitwiseAndKernelPKiS0_Pii)
        /*0020*/ 	.word	0x00000000
.L_5:


//--------------------- .nv.compat                --------------------------
	.section	.nv.compat,"",@"SHT_CUDA_COMPAT_INFO"
	.align	4
        /*0000*/ 	.byte	0x02, 0x09, 0x00, 0x00, 0x02, 0x02, 0x01, 0x00, 0x02, 0x05, 0x05, 0x00, 0x03, 0x07, 0x01, 0x01
        /*0010*/ 	.byte	0x02, 0x03, 0x00, 0x00, 0x02, 0x06, 0x01, 0x00, 0x04, 0x0b, 0x08, 0x00, 0x09, 0x00, 0x00, 0x00
        /*0020*/ 	.byte	0x00, 0x00, 0x00, 0x00


//--------------------- .nv.info._Z16bitwiseAndKernelPKiS0_Pii --------------------------
	.section	.nv.info._Z16bitwiseAndKernelPKiS0_Pii,"",@"SHT_CUDA_INFO"
	.sectionflags	@""
	.align	4


	//----- nvinfo : EIATTR_CUDA_API_VERSION
	.align		4
        /*0000*/ 	.byte	0x04, 0x37
        /*0002*/ 	.short	(.L_7 - .L_6)
.L_6:
        /*0004*/ 	.word	0x00000082


	//----- nvinfo : EIATTR_KPARAM_INFO
	.align		4
.L_7:
        /*0008*/ 	.byte	0x04, 0x17
        /*000a*/ 	.short	(.L_9 - .L_8)
.L_8:
        /*000c*/ 	.word	0x00000000
        /*0010*/ 	.short	0x0003
        /*0012*/ 	.short	0x0018
        /*0014*/ 	.byte	0x00, 0xf0, 0x11, 0x00


	//----- nvinfo : EIATTR_KPARAM_INFO
	.align		4
.L_9:
        /*0018*/ 	.byte	0x04, 0x17
        /*001a*/ 	.short	(.L_11 - .L_10)
.L_10:
        /*001c*/ 	.word	0x00000000
        /*0020*/ 	.short	0x0002
        /*0022*/ 	.short	0x0010
        /*0024*/ 	.byte	0x00, 0xf5, 0x21, 0x00


	//----- nvinfo : EIATTR_KPARAM_INFO
	.align		4
.L_11:
        /*0028*/ 	.byte	0x04, 0x17
        /*002a*/ 	.short	(.L_13 - .L_12)
.L_12:
        /*002c*/ 	.word	0x00000000
        /*0030*/ 	.short	0x0001
        /*0032*/ 	.short	0x0008
        /*0034*/ 	.byte	0x00, 0xf5, 0x21, 0x00


	//----- nvinfo : EIATTR_KPARAM_INFO
	.align		4
.L_13:
        /*0038*/ 	.byte	0x04, 0x17
        /*003a*/ 	.short	(.L_15 - .L_14)
.L_14:
        /*003c*/ 	.word	0x00000000
        /*0040*/ 	.short	0x0000
        /*0042*/ 	.short	0x0000
        /*0044*/ 	.byte	0x00, 0xf5, 0x21, 0x00


	//----- nvinfo : EIATTR_SPARSE_MMA_MASK
	.align		4
.L_15:
        /*0048*/ 	.byte	0x03, 0x50
        /*004a*/ 	.short	0x0000


	//----- nvinfo : EIATTR_MAXREG_COUNT
	.align		4
        /*004c*/ 	.byte	0x03, 0x1b
        /*004e*/ 	.short	0x00ff


	//----- nvinfo : EIATTR_MERCURY_ISA_VERSION
	.align		4
        /*0050*/ 	.byte	0x03, 0x5f
        /*0052*/ 	.short	0x0101


	//----- nvinfo : EIATTR_VRC_CTA_INIT_COUNT
	.align		4
        /*0054*/ 	.byte	0x02, 0x4a
	.zero		1
	.zero		1


	//----- nvinfo : EIATTR_EXIT_INSTR_OFFSETS
	.align		4
        /*0058*/ 	.byte	0x04, 0x1c
        /*005a*/ 	.short	(.L_17 - .L_16)


	//   ....[0]....
.L_16:
        /*005c*/ 	.word	0x00000070


	//   ....[1]....
        /*0060*/ 	.word	0x00000130


	//----- nvinfo : EIATTR_CBANK_PARAM_SIZE
	.align		4
.L_17:
        /*0064*/ 	.byte	0x03, 0x19
        /*0066*/ 	.short	0x001c


	//----- nvinfo : EIATTR_PARAM_CBANK
	.align		4
        /*0068*/ 	.byte	0x04, 0x0a
        /*006a*/ 	.short	(.L_19 - .L_18)
	.align		4
.L_18:
        /*006c*/ 	.word	index@(.nv.constant0._Z16bitwiseAndKernelPKiS0_Pii)
        /*0070*/ 	.short	0x0380
        /*0072*/ 	.short	0x001c


	//----- nvinfo : EIATTR_SW_WAR
	.align		4
.L_19:
        /*0074*/ 	.byte	0x04, 0x36
        /*0076*/ 	.short	(.L_21 - .L_20)
.L_20:
        /*0078*/ 	.word	0x00000008
.L_21:


//--------------------- .nv.callgraph             --------------------------
	.section	.nv.callgraph,"",@"SHT_CUDA_CALLGRAPH"
	.align	4
	.sectionentsize	8
	.align		4
        /*0000*/ 	.word	0x00000000
	.align		4
        /*0004*/ 	.word	0xffffffff
	.align		4
        /*0008*/ 	.word	0x00000000
	.align		4
        /*000c*/ 	.word	0xfffffffe
	.align		4
        /*0010*/ 	.word	0x00000000
	.align		4
        /*0014*/ 	.word	0xfffffffd
	.align		4
        /*0018*/ 	.word	0x00000000
	.align		4
        /*001c*/ 	.word	0xfffffffc


//--------------------- .text._Z16bitwiseAndKernelPKiS0_Pii --------------------------
	.section	.text._Z16bitwiseAndKernelPKiS0_Pii,"ax",@progbits
	.align	128
        .global         _Z16bitwiseAndKernelPKiS0_Pii
        .type           _Z16bitwiseAndKernelPKiS0_Pii,@function
        .size           _Z16bitwiseAndKernelPKiS0_Pii,(.L_x_1 - _Z16bitwiseAndKernelPKiS0_Pii)
        .other          _Z16bitwiseAndKernelPKiS0_Pii,@"STO_CUDA_ENTRY STV_DEFAULT"
_Z16bitwiseAndKernelPKiS0_Pii:
.text._Z16bitwiseAndKernelPKiS0_Pii:
[----:B------:R-:W-:Y:S01]  /*0000*/  LDC R1, c[0x0][0x37c] ;  /* 0x0000df00ff017b82 */ /* 0x000fe20000000800 */
[----:B------:R-:W0:Y:S07]  /*0010*/  S2R R0, SR_TID.X ;  /* 0x0000000000007919 */ /* 0x000e2e0000002100 */
[----:B------:R-:W0:Y:S01]  /*0020*/  S2UR UR4, SR_CTAID.X ;  /* 0x00000000000479c3 */ /* 0x000e220000002500 */
[----:B------:R-:W1:Y:S07]  /*0030*/  LDCU UR5, c[0x0][0x398] ;  /* 0x00007300ff0577ac */ /* 0x000e6e0008000800 */
[----:B------:R-:W0:Y:S02]  /*0040*/  LDC R9, c[0x0][0x360] ;  /* 0x0000d800ff097b82 */ /* 0x000e240000000800 */
[----:B0-----:R-:W-:-:S05]  /*0050*/  IMAD R9, R9, UR4, R0 ;  /* 0x0000000409097c24 */ /* 0x001fca000f8e0200 */
[----:B-1----:R-:W-:-:S13]  /*0060*/  ISETP.GE.AND P0, PT, R9, UR5, PT ;  /* 0x0000000509007c0c */ /* 0x002fda000bf06270 */
[----:B------:R-:W-:Y:S05]  /*0070*/  @P0 EXIT ;  /* 0x000000000000094d */ /* 0x000fea0003800000 */
[----:B------:R-:W0:Y:S01]  /*0080*/  LDC.64 R2, c[0x0][0x380] ;  /* 0x0000e000ff027b82 */ /* 0x000e220000000a00 */
[----:B------:R-:W1:Y:S07]  /*0090*/  LDCU.64 UR4, c[0x0][0x358] ;  /* 0x00006b00ff0477ac */ /* 0x000e6e0008000a00 */
[----:B------:R-:W2:Y:S08]  /*00a0*/  LDC.64 R4, c[0x0][0x388] ;  /* 0x0000e200ff047b82 */ /* 0x000eb00000000a00 */
[----:B------:R-:W3:Y:S01]  /*00b0*/  LDC.64 R6, c[0x0][0x390] ;  /* 0x0000e400ff067b82 */ /* 0x000ee20000000a00 */
[----:B0-----:R-:W-:-:S06]  /*00c0*/  IMAD.WIDE R2, R9, 0x4, R2 ;  /* 0x0000000409027825 */ /* 0x001fcc00078e0202 */
[----:B-1----:R-:W4:Y:S01]  /*00d0*/  LDG.E R2, desc[UR4][R2.64] ;  /* 0x0000000402027981 */ /* 0x002f22000c1e1900 */
[----:B--2---:R-:W-:-:S06]  /*00e0*/  IMAD.WIDE R4, R9, 0x4, R4 ;  /* 0x0000000409047825 */ /* 0x004fcc00078e0204 */
[----:B------:R-:W4:Y:S01]  /*00f0*/  LDG.E R5, desc[UR4][R4.64] ;  /* 0x0000000404057981 */ /* 0x000f22000c1e1900 */
[----:B---3--:R-:W-:Y:S01]  /*0100*/  IMAD.WIDE R6, R9, 0x4, R6 ;  /* 0x0000000409067825 */ /* 0x008fe200078e0206 */
[----:B----4-:R-:W-:-:S05]  /*0110*/  LOP3.LUT R9, R5, R2, RZ, 0xc0, !PT ;  /* 0x0000000205097212 */ /* 0x010fca00078ec0ff */
[----:B------:R-:W-:Y:S01]  /*0120*/  STG.E desc[UR4][R6.64], R9 ;  /* 0x0000000906007986 */ /* 0x000fe2000c101904 */
[----:B------:R-:W-:Y:S05]  /*0130*/  EXIT ;  /* 0x000000000000794d */ /* 0x000fea0003800000 */
.L_x_0:
[----:B------:R-:W-:-:S00]  /*0140*/  BRA `(.L_x_0) ;  /* 0xfffffffc00fc7947 */ /* 0x000fc0000383ffff */
[----:B------:R-:W-:-:S00]  /*0150*/  NOP ;  /* 0x0000000000007918 */ /* 0x000fc00000000000 */
        /* <DEDUP_REMOVED lines=10> */
.L_x_1:


//--------------------- .nv.shared.reserved.0     --------------------------
	.section	.nv.shared.reserved.0,"aw",@nobits
	.weak		__nv_reservedSMEM_offset_0_alias
	.size		__nv_reservedSMEM_offset_0_alias, 0, 64
	.other		__nv_reservedSMEM_offset_0_alias,@"STO_CUDA_RESERVED_SHARED STV_DEFAULT"
__nv_reservedSMEM_offset_0_alias:
	.zero		0
	.zero		64


//--------------------- .nv.constant0._Z16bitwiseAndKernelPKiS0_Pii --------------------------
	.section	.nv.constant0._Z16bitwiseAndKernelPKiS0_Pii,"a",@progbits
	.sectionflags	@""
	.align	4
.nv.constant0._Z16bitwiseAndKernelPKiS0_Pii:
	.zero		924


//--------------------- SYMBOLS --------------------------

	.type		.nv.reservedSmem.offset0,@object
	.size		.nv.reservedSmem.offset0,0x4
